//
// Generated by NVIDIA NVVM Compiler
//
// Compiler Build ID: CL-36424714
// Cuda compilation tools, release 13.0, V13.0.88
// Based on NVVM 20.0.0
//

.version 9.0
.target sm_100
.address_size 64

	// .globl	_Z17parallelReductionPiiiiiS_
.extern .shared .align 16 .b8 d_blockMemmory[];

.visible .entry _Z17parallelReductionPiiiiiS_(
	.param .u64 .ptr .align 1 _Z17parallelReductionPiiiiiS__param_0,
	.param .u32 _Z17parallelReductionPiiiiiS__param_1,
	.param .u32 _Z17parallelReductionPiiiiiS__param_2,
	.param .u32 _Z17parallelReductionPiiiiiS__param_3,
	.param .u32 _Z17parallelReductionPiiiiiS__param_4,
	.param .u64 .ptr .align 1 _Z17parallelReductionPiiiiiS__param_5
)
{
	.reg .pred 	%p<17>;
	.reg .b32 	%r<182>;
	.reg .b64 	%rd<15>;

	ld.param.u64 	%rd3, [_Z17parallelReductionPiiiiiS__param_0];
	ld.param.u32 	%r59, [_Z17parallelReductionPiiiiiS__param_1];
	ld.param.u32 	%r60, [_Z17parallelReductionPiiiiiS__param_3];
	ld.param.u32 	%r61, [_Z17parallelReductionPiiiiiS__param_4];
	ld.param.u64 	%rd2, [_Z17parallelReductionPiiiiiS__param_5];
	cvta.to.global.u64 	%rd1, %rd3;
	mov.u32 	%r1, %ctaid.x;
	mov.u32 	%r63, %ntid.x;
	mov.u32 	%r2, %tid.x;
	mad.lo.s32 	%r160, %r1, %r63, %r2;
	setp.ge.s32 	%p1, %r160, %r59;
	mov.b32 	%r165, 0;
	@%p1 bra 	$L__BB0_7;
	mul.lo.s32 	%r4, %r61, %r60;
	add.s32 	%r66, %r160, %r4;
	max.s32 	%r67, %r59, %r66;
	setp.lt.s32 	%p2, %r66, %r59;
	selp.u32 	%r68, 1, 0, %p2;
	add.s32 	%r69, %r66, %r68;
	sub.s32 	%r70, %r67, %r69;
	div.u32 	%r71, %r70, %r4;
	add.s32 	%r72, %r71, %r68;
	add.s32 	%r5, %r72, 1;
	and.b32  	%r6, %r5, 3;
	setp.lt.u32 	%p3, %r72, 3;
	mov.b32 	%r165, 0;
	@%p3 bra 	$L__BB0_4;
	and.b32  	%r74, %r5, -4;
	shl.b32 	%r7, %r4, 2;
	neg.s32 	%r156, %r74;
	mov.b32 	%r165, 0;
	mul.wide.s32 	%rd6, %r4, 4;
$L__BB0_3:
	mul.wide.s32 	%rd4, %r160, 4;
	add.s64 	%rd5, %rd1, %rd4;
	ld.global.u32 	%r75, [%rd5];
	add.s32 	%r76, %r75, %r165;
	add.s64 	%rd7, %rd5, %rd6;
	ld.global.u32 	%r77, [%rd7];
	add.s32 	%r78, %r77, %r76;
	add.s64 	%rd8, %rd7, %rd6;
	ld.global.u32 	%r79, [%rd8];
	add.s32 	%r80, %r79, %r78;
	add.s64 	%rd9, %rd8, %rd6;
	ld.global.u32 	%r81, [%rd9];
	add.s32 	%r165, %r81, %r80;
	add.s32 	%r160, %r160, %r7;
	add.s32 	%r156, %r156, 4;
	setp.ne.s32 	%p4, %r156, 0;
	@%p4 bra 	$L__BB0_3;
$L__BB0_4:
	setp.eq.s32 	%p5, %r6, 0;
	@%p5 bra 	$L__BB0_7;
	neg.s32 	%r162, %r6;
$L__BB0_6:
	.pragma "nounroll";
	mul.wide.s32 	%rd10, %r160, 4;
	add.s64 	%rd11, %rd1, %rd10;
	ld.global.u32 	%r82, [%rd11];
	add.s32 	%r165, %r82, %r165;
	add.s32 	%r160, %r160, %r4;
	add.s32 	%r162, %r162, 1;
	setp.ne.s32 	%p6, %r162, 0;
	@%p6 bra 	$L__BB0_6;
$L__BB0_7:
	shl.b32 	%r83, %r2, 2;
	mov.u32 	%r84, d_blockMemmory;
	add.s32 	%r85, %r84, %r83;
	st.shared.u32 	[%r85], %r165;
	bar.sync 	0;
	setp.ne.s32 	%p7, %r2, 0;
	@%p7 bra 	$L__BB0_22;
	setp.lt.s32 	%p8, %r60, 1;
	mov.b32 	%r181, 0;
	@%p8 bra 	$L__BB0_21;
	and.b32  	%r26, %r60, 15;
	setp.lt.u32 	%p9, %r60, 16;
	mov.b32 	%r173, 0;
	mov.u32 	%r181, %r173;
	@%p9 bra 	$L__BB0_12;
	and.b32  	%r173, %r60, 2147483632;
	add.s32 	%r166, %r84, 32;
	neg.s32 	%r167, %r173;
	mov.b32 	%r181, 0;
$L__BB0_11:
	.pragma "nounroll";
	ld.shared.v4.u32 	{%r92, %r93, %r94, %r95}, [%r166+-32];
	add.s32 	%r96, %r92, %r181;
	add.s32 	%r97, %r93, %r96;
	add.s32 	%r98, %r94, %r97;
	add.s32 	%r99, %r95, %r98;
	ld.shared.v4.u32 	{%r100, %r101, %r102, %r103}, [%r166+-16];
	add.s32 	%r104, %r100, %r99;
	add.s32 	%r105, %r101, %r104;
	add.s32 	%r106, %r102, %r105;
	add.s32 	%r107, %r103, %r106;
	ld.shared.v4.u32 	{%r108, %r109, %r110, %r111}, [%r166];
	add.s32 	%r112, %r108, %r107;
	add.s32 	%r113, %r109, %r112;
	add.s32 	%r114, %r110, %r113;
	add.s32 	%r115, %r111, %r114;
	ld.shared.v4.u32 	{%r116, %r117, %r118, %r119}, [%r166+16];
	add.s32 	%r120, %r116, %r115;
	add.s32 	%r121, %r117, %r120;
	add.s32 	%r122, %r118, %r121;
	add.s32 	%r181, %r119, %r122;
	add.s32 	%r167, %r167, 16;
	add.s32 	%r166, %r166, 64;
	setp.ne.s32 	%p10, %r167, 0;
	@%p10 bra 	$L__BB0_11;
$L__BB0_12:
	setp.eq.s32 	%p11, %r26, 0;
	@%p11 bra 	$L__BB0_21;
	and.b32  	%r38, %r60, 7;
	setp.lt.u32 	%p12, %r26, 8;
	@%p12 bra 	$L__BB0_15;
	shl.b32 	%r124, %r173, 2;
	add.s32 	%r126, %r84, %r124;
	ld.shared.u32 	%r127, [%r126];
	add.s32 	%r128, %r127, %r181;
	ld.shared.u32 	%r129, [%r126+4];
	add.s32 	%r130, %r129, %r128;
	ld.shared.u32 	%r131, [%r126+8];
	add.s32 	%r132, %r131, %r130;
	ld.shared.u32 	%r133, [%r126+12];
	add.s32 	%r134, %r133, %r132;
	ld.shared.u32 	%r135, [%r126+16];
	add.s32 	%r136, %r135, %r134;
	ld.shared.u32 	%r137, [%r126+20];
	add.s32 	%r138, %r137, %r136;
	ld.shared.u32 	%r139, [%r126+24];
	add.s32 	%r140, %r139, %r138;
	ld.shared.u32 	%r141, [%r126+28];
	add.s32 	%r181, %r141, %r140;
	add.s32 	%r173, %r173, 8;
$L__BB0_15:
	setp.eq.s32 	%p13, %r38, 0;
	@%p13 bra 	$L__BB0_21;
	and.b32  	%r44, %r60, 3;
	setp.lt.u32 	%p14, %r38, 4;
	@%p14 bra 	$L__BB0_18;
	shl.b32 	%r143, %r173, 2;
	add.s32 	%r145, %r84, %r143;
	ld.shared.u32 	%r146, [%r145];
	add.s32 	%r147, %r146, %r181;
	ld.shared.u32 	%r148, [%r145+4];
	add.s32 	%r149, %r148, %r147;
	ld.shared.u32 	%r150, [%r145+8];
	add.s32 	%r151, %r150, %r149;
	ld.shared.u32 	%r152, [%r145+12];
	add.s32 	%r181, %r152, %r151;
	add.s32 	%r173, %r173, 4;
$L__BB0_18:
	setp.eq.s32 	%p15, %r44, 0;
	@%p15 bra 	$L__BB0_21;
	shl.b32 	%r153, %r173, 2;
	add.s32 	%r179, %r84, %r153;
	neg.s32 	%r178, %r44;
$L__BB0_20:
	.pragma "nounroll";
	ld.shared.u32 	%r155, [%r179];
	add.s32 	%r181, %r155, %r181;
	add.s32 	%r179, %r179, 4;
	add.s32 	%r178, %r178, 1;
	setp.ne.s32 	%p16, %r178, 0;
	@%p16 bra 	$L__BB0_20;
$L__BB0_21:
	cvta.to.global.u64 	%rd12, %rd2;
	mul.wide.u32 	%rd13, %r1, 4;
	add.s64 	%rd14, %rd12, %rd13;
	st.global.u32 	[%rd14], %r181;
$L__BB0_22:
	ret;

}


// ===== COMPILED SASS (sm_100) =====

	.target	sm_100

	.elftype	@"ET_EXEC"


//--------------------- .note.nv.tkinfo           --------------------------
	.section	.note.nv.tkinfo,"",@"SHT_NOTE"
	.sectionflags	@"SHF_NOTE_NV_TKINFO"
	.tkinfo
        /*0018*/ 	.word	0x00000002
        /*0030*/ 	.string	""
        /*0030*/ 	.string	"ptxas"
        /*0030*/ 	.string	"Cuda compilation tools, release 13.0, V13.0.88"
        /*0030*/ 	.string	"Build cuda_13.0.r13.0/compiler.36424714_0"
        /*0030*/ 	.string	"-arch sm_100 -m 64 "



//--------------------- .note.nv.cuinfo           --------------------------
	.section	.note.nv.cuinfo,"",@"SHT_NOTE"
	.sectionflags	@"SHF_NOTE_NV_CUINFO"
        /*0018*/ 	.short	0x0002
        /*001a*/ 	.short	0x0064
        /*001c*/ 	.short	0x0082
	.zero		2


//--------------------- .nv.info                  --------------------------
	.section	.nv.info,"",@"SHT_CUDA_INFO"
	.align	4


	//----- nvinfo : EIATTR_REGCOUNT
	.align		4
        /*0000*/ 	.byte	0x04, 0x2f
        /*0002*/ 	.short	(.L_1 - .L_0)
	.align		4
.L_0:
        /*0004*/ 	.word	index@(_Z17parallelReductionPiiiiiS_)
        /*0008*/ 	.word	0x00000020


	//----- nvinfo : EIATTR_FRAME_SIZE
	.align		4
.L_1:
        /*000c*/ 	.byte	0x04, 0x11
        /*000e*/ 	.short	(.L_3 - .L_2)
	.align		4
.L_2:
        /*0010*/ 	.word	index@(_Z17parallelReductionPiiiiiS_)
        /*0014*/ 	.word	0x00000000


	//----- nvinfo : EIATTR_MIN_STACK_SIZE
	.align		4
.L_3:
        /*0018*/ 	.byte	0x04, 0x12
        /*001a*/ 	.short	(.L_5 - .L_4)
	.align		4
.L_4:
        /*001c*/ 	.word	index@(_Z17parallelReductionPiiiiiS_)
        /*0020*/ 	.word	0x00000000
.L_5:


//--------------------- .nv.compat                --------------------------
	.section	.nv.compat,"",@"SHT_CUDA_COMPAT_INFO"
	.align	4
        /*0000*/ 	.byte	0x02, 0x09, 0x00, 0x00, 0x02, 0x02, 0x01, 0x00, 0x02, 0x05, 0x05, 0x00, 0x03, 0x07, 0x01, 0x01
        /*0010*/ 	.byte	0x02, 0x03, 0x00, 0x00, 0x02, 0x06, 0x01, 0x00, 0x04, 0x0b, 0x08, 0x00, 0x09, 0x00, 0x00, 0x00
        /*0020*/ 	.byte	0x00, 0x00, 0x00, 0x00


//--------------------- .nv.info._Z17parallelReductionPiiiiiS_ --------------------------
	.section	.nv.info._Z17parallelReductionPiiiiiS_,"",@"SHT_CUDA_INFO"
	.sectionflags	@""
	.align	4


	//----- nvinfo : EIATTR_CUDA_API_VERSION
	.align		4
        /*0000*/ 	.byte	0x04, 0x37
        /*0002*/ 	.short	(.L_7 - .L_6)
.L_6:
        /*0004*/ 	.word	0x00000082


	//----- nvinfo : EIATTR_KPARAM_INFO
	.align		4
.L_7:
        /*0008*/ 	.byte	0x04, 0x17
        /*000a*/ 	.short	(.L_9 - .L_8)
.L_8:
        /*000c*/ 	.word	0x00000000
        /*0010*/ 	.short	0x0005
        /*0012*/ 	.short	0x0018
        /*0014*/ 	.byte	0x00, 0xf5, 0x21, 0x00


	//----- nvinfo : EIATTR_KPARAM_INFO
	.align		4
.L_9:
        /*0018*/ 	.byte	0x04, 0x17
        /*001a*/ 	.short	(.L_11 - .L_10)
.L_10:
        /*001c*/ 	.word	0x00000000
        /*0020*/ 	.short	0x0004
        /*0022*/ 	.short	0x0014
        /*0024*/ 	.byte	0x00, 0xf0, 0x11, 0x00


	//----- nvinfo : EIATTR_KPARAM_INFO
	.align		4
.L_11:
        /*0028*/ 	.byte	0x04, 0x17
        /*002a*/ 	.short	(.L_13 - .L_12)
.L_12:
        /*002c*/ 	.word	0x00000000
        /*0030*/ 	.short	0x0003
        /*0032*/ 	.short	0x0010
        /*0034*/ 	.byte	0x00, 0xf0, 0x11, 0x00


	//----- nvinfo : EIATTR_KPARAM_INFO
	.align		4
.L_13:
        /*0038*/ 	.byte	0x04, 0x17
        /*003a*/ 	.short	(.L_15 - .L_14)
.L_14:
        /*003c*/ 	.word	0x00000000
        /*0040*/ 	.short	0x0002
        /*0042*/ 	.short	0x000c
        /*0044*/ 	.byte	0x00, 0xf0, 0x11, 0x00


	//----- nvinfo : EIATTR_KPARAM_INFO
	.align		4
.L_15:
        /*0048*/ 	.byte	0x04, 0x17
        /*004a*/ 	.short	(.L_17 - .L_16)
.L_16:
        /*004c*/ 	.word	0x00000000
        /*0050*/ 	.short	0x0001
        /*0052*/ 	.short	0x0008
        /*0054*/ 	.byte	0x00, 0xf0, 0x11, 0x00


	//----- nvinfo : EIATTR_KPARAM_INFO
	.align		4
.L_17:
        /*0058*/ 	.byte	0x04, 0x17
        /*005a*/ 	.short	(.L_19 - .L_18)
.L_18:
        /*005c*/ 	.word	0x00000000
        /*0060*/ 	.short	0x0000
        /*0062*/ 	.short	0x0000
        /*0064*/ 	.byte	0x00, 0xf5, 0x21, 0x00


	//----- nvinfo : EIATTR_SPARSE_MMA_MASK
	.align		4
.L_19:
        /*0068*/ 	.byte	0x03, 0x50
        /*006a*/ 	.short	0x0000


	//----- nvinfo : EIATTR_MAXREG_COUNT
	.align		4
        /*006c*/ 	.byte	0x03, 0x1b
        /*006e*/ 	.short	0x00ff


	//----- nvinfo : EIATTR_NUM_BARRIERS
	.align		4
        /*0070*/ 	.byte	0x02, 0x4c
        /*0072*/ 	.byte	0x01
	.zero		1


	//----- nvinfo : EIATTR_MERCURY_ISA_VERSION
	.align		4
        /*0074*/ 	.byte	0x03, 0x5f
        /*0076*/ 	.short	0x0101


	//----- nvinfo : EIATTR_VRC_CTA_INIT_COUNT
	.align		4
        /*0078*/ 	.byte	0x02, 0x4a
	.zero		1
	.zero		1


	//----- nvinfo : EIATTR_EXIT_INSTR_OFFSETS
	.align		4
        /*007c*/ 	.byte	0x04, 0x1c
        /*007e*/ 	.short	(.L_21 - .L_20)


	//   ....[0]....
.L_20:
        /*0080*/ 	.word	0x00000ae0


	//   ....[1]....
        /*0084*/ 	.word	0x00000ee0


	//----- nvinfo : EIATTR_CRS_STACK_SIZE
	.align		4
.L_21:
        /*0088*/ 	.byte	0x04, 0x1e
        /*008a*/ 	.short	(.L_23 - .L_22)
.L_22:
        /*008c*/ 	.word	0x00000000


	//----- nvinfo : EIATTR_CBANK_PARAM_SIZE
	.align		4
.L_23:
        /*0090*/ 	.byte	0x03, 0x19
        /*0092*/ 	.short	0x0020


	//----- nvinfo : EIATTR_PARAM_CBANK
	.align		4
        /*0094*/ 	.byte	0x04, 0x0a
        /*0096*/ 	.short	(.L_25 - .L_24)
	.align		4
.L_24:
        /*0098*/ 	.word	index@(.nv.constant0._Z17parallelReductionPiiiiiS_)
        /*009c*/ 	.short	0x0380
        /*009e*/ 	.short	0x0020


	//----- nvinfo : EIATTR_SW_WAR
	.align		4
.L_25:
        /*00a0*/ 	.byte	0x04, 0x36
        /*00a2*/ 	.short	(.L_27 - .L_26)
.L_26:
        /*00a4*/ 	.word	0x00000008
.L_27:


//--------------------- .nv.callgraph             --------------------------
	.section	.nv.callgraph,"",@"SHT_CUDA_CALLGRAPH"
	.align	4
	.sectionentsize	8
	.align		4
        /*0000*/ 	.word	0x00000000
	.align		4
        /*0004*/ 	.word	0xffffffff
	.align		4
        /*0008*/ 	.word	0x00000000
	.align		4
        /*000c*/ 	.word	0xfffffffe
	.align		4
        /*0010*/ 	.word	0x00000000
	.align		4
        /*0014*/ 	.word	0xfffffffd
	.align		4
        /*0018*/ 	.word	0x00000000
	.align		4
        /*001c*/ 	.word	0xfffffffc


//--------------------- .text._Z17parallelReductionPiiiiiS_ --------------------------
	.section	.text._Z17parallelReductionPiiiiiS_,"ax",@progbits
	.align	128
        .global         _Z17parallelReductionPiiiiiS_
        .type           _Z17parallelReductionPiiiiiS_,@function
        .size           _Z17parallelReductionPiiiiiS_,(.L_x_18 - _Z17parallelReductionPiiiiiS_)
        .other          _Z17parallelReductionPiiiiiS_,@"STO_CUDA_ENTRY STV_DEFAULT"
_Z17parallelReductionPiiiiiS_:
.text._Z17parallelReductionPiiiiiS_:
[----:B------:R-:W-:Y:S01]  /*0000*/  LDC R1, c[0x0][0x37c] ;  /* 0x0000df00ff017b82 */ /* 0x000fe20000000800 */
[----:B------:R-:W0:Y:S01]  /*0010*/  S2R R0, SR_CTAID.X ;  /* 0x0000000000007919 */ /* 0x000e220000002500 */
[----:B------:R-:W0:Y:S01]  /*0020*/  LDCU UR4, c[0x0][0x360] ;  /* 0x00006c00ff0477ac */ /* 0x000e220008000800 */
[----:B------:R-:W-:Y:S01]  /*0030*/  BSSY.RECONVERGENT B2, `(.L_x_0) ;  /* 0x00000a2000027945 */ /* 0x000fe20003800200 */
[----:B------:R-:W-:Y:S01]  /*0040*/  IMAD.MOV.U32 R7, RZ, RZ, RZ ;  /* 0x000000ffff077224 */ /* 0x000fe200078e00ff */
[----:B------:R-:W0:Y:S01]  /*0050*/  S2R R3, SR_TID.X ;  /* 0x0000000000037919 */ /* 0x000e220000002100 */
[----:B------:R-:W1:Y:S01]  /*0060*/  LDCU UR8, c[0x0][0x388] ;  /* 0x00007100ff0877ac */ /* 0x000e620008000800 */
[----:B------:R-:W2:Y:S01]  /*0070*/  LDCU.64 UR6, c[0x0][0x358] ;  /* 0x00006b00ff0677ac */ /* 0x000ea20008000a00 */
[----:B0-----:R-:W-:-:S05]  /*0080*/  IMAD R5, R0, UR4, R3 ;  /* 0x0000000400057c24 */ /* 0x001fca000f8e0203 */
[----:B-1----:R-:W-:-:S13]  /*0090*/  ISETP.GE.AND P0, PT, R5, UR8, PT ;  /* 0x0000000805007c0c */ /* 0x002fda000bf06270 */
[----:B--2---:R-:W-:Y:S05]  /*00a0*/  @P0 BRA `(.L_x_1) ;  /* 0x0000000800680947 */ /* 0x004fea0003800000 */
[----:B------:R-:W0:Y:S01]  /*00b0*/  LDC.64 R6, c[0x0][0x390] ;  /* 0x0000e400ff067b82 */ /* 0x000e220000000a00 */
[----:B------:R-:W-:Y:S01]  /*00c0*/  BSSY.RECONVERGENT B1, `(.L_x_2) ;  /* 0x000008d000017945 */ /* 0x000fe20003800200 */
[----:B0-----:R-:W-:-:S04]  /*00d0*/  IMAD R4, R7, R6, RZ ;  /* 0x0000000607047224 */ /* 0x001fc800078e02ff */
[----:B------:R-:W0:Y:S01]  /*00e0*/  I2F.U32.RP R10, R4 ;  /* 0x00000004000a7306 */ /* 0x000e220000209000 */
[--C-:B------:R-:W-:Y:S01]  /*00f0*/  IMAD.IADD R2, R5, 0x1, R4.reuse ;  /* 0x0000000105027824 */ /* 0x100fe200078e0204 */
[----:B------:R-:W-:Y:S01]  /*0100*/  ISETP.NE.U32.AND P2, PT, R4, RZ, PT ;  /* 0x000000ff0400720c */ /* 0x000fe20003f45070 */
[----:B------:R-:W-:-:S03]  /*0110*/  IMAD.MOV R11, RZ, RZ, -R4 ;  /* 0x000000ffff0b7224 */ /* 0x000fc600078e0a04 */
[C---:B------:R-:W-:Y:S02]  /*0120*/  ISETP.GE.AND P0, PT, R2.reuse, UR8, PT ;  /* 0x0000000802007c0c */ /* 0x040fe4000bf06270 */
[----:B------:R-:W-:Y:S02]  /*0130*/  VIMNMX R9, PT, PT, R2, UR8, !PT ;  /* 0x0000000802097c48 */ /* 0x000fe4000ffe0100 */
[----:B------:R-:W-:-:S04]  /*0140*/  SEL R8, RZ, 0x1, P0 ;  /* 0x00000001ff087807 */ /* 0x000fc80000000000 */
[----:B------:R-:W-:Y:S01]  /*0150*/  IADD3 R9, PT, PT, R9, -R2, -R8 ;  /* 0x8000000209097210 */ /* 0x000fe20007ffe808 */
[----:B0-----:R-:W0:Y:S02]  /*0160*/  MUFU.RCP R10, R10 ;  /* 0x0000000a000a7308 */ /* 0x001e240000001000 */
[----:B0-----:R-:W-:-:S06]  /*0170*/  VIADD R6, R10, 0xffffffe ;  /* 0x0ffffffe0a067836 */ /* 0x001fcc0000000000 */
[----:B------:R0:W1:Y:S02]  /*0180*/  F2I.FTZ.U32.TRUNC.NTZ R7, R6 ;  /* 0x0000000600077305 */ /* 0x000064000021f000 */
[----:B0-----:R-:W-:Y:S02]  /*0190*/  IMAD.MOV.U32 R6, RZ, RZ, RZ ;  /* 0x000000ffff067224 */ /* 0x001fe400078e00ff */
[----:B-1----:R-:W-:-:S04]  /*01a0*/  IMAD R11, R11, R7, RZ ;  /* 0x000000070b0b7224 */ /* 0x002fc800078e02ff */
[----:B------:R-:W-:-:S06]  /*01b0*/  IMAD.HI.U32 R10, R7, R11, R6 ;  /* 0x0000000b070a7227 */ /* 0x000fcc00078e0006 */
[----:B------:R-:W-:-:S04]  /*01c0*/  IMAD.HI.U32 R7, R10, R9, RZ ;  /* 0x000000090a077227 */ /* 0x000fc800078e00ff */
[----:B------:R-:W-:-:S04]  /*01d0*/  IMAD.MOV R2, RZ, RZ, -R7 ;  /* 0x000000ffff027224 */ /* 0x000fc800078e0a07 */
[----:B------:R-:W-:-:S05]  /*01e0*/  IMAD R9, R4, R2, R9 ;  /* 0x0000000204097224 */ /* 0x000fca00078e0209 */
[----:B------:R-:W-:-:S13]  /*01f0*/  ISETP.GE.U32.AND P0, PT, R9, R4, PT ;  /* 0x000000040900720c */ /* 0x000fda0003f06070 */
[----:B------:R-:W-:Y:S02]  /*0200*/  @P0 IMAD.IADD R9, R9, 0x1, -R4 ;  /* 0x0000000109090824 */ /* 0x000fe400078e0a04 */
[----:B------:R-:W-:-:S03]  /*0210*/  @P0 VIADD R7, R7, 0x1 ;  /* 0x0000000107070836 */ /* 0x000fc60000000000 */
[----:B------:R-:W-:-:S13]  /*0220*/  ISETP.GE.U32.AND P1, PT, R9, R4, PT ;  /* 0x000000040900720c */ /* 0x000fda0003f26070 */
[----:B------:R-:W-:Y:S01]  /*0230*/  @P1 VIADD R7, R7, 0x1 ;  /* 0x0000000107071836 */ /* 0x000fe20000000000 */
[----:B------:R-:W-:-:S05]  /*0240*/  @!P2 LOP3.LUT R7, RZ, R4, RZ, 0x33, !PT ;  /* 0x00000004ff07a212 */ /* 0x000fca00078e33ff */
[----:B------:R-:W-:-:S05]  /*0250*/  IMAD.IADD R7, R8, 0x1, R7 ;  /* 0x0000000108077824 */ /* 0x000fca00078e0207 */
[C---:B------:R-:W-:Y:S02]  /*0260*/  ISETP.GE.U32.AND P0, PT, R7.reuse, 0x3, PT ;  /* 0x000000030700780c */ /* 0x040fe40003f06070 */
[----:B------:R-:W-:Y:S01]  /*0270*/  IADD3 R2, PT, PT, R7, 0x1, RZ ;  /* 0x0000000107027810 */ /* 0x000fe20007ffe0ff */
[----:B------:R-:W-:-:S03]  /*0280*/  IMAD.MOV.U32 R7, RZ, RZ, RZ ;  /* 0x000000ffff077224 */ /* 0x000fc600078e00ff */
[----:B------:R-:W-:-:S07]  /*0290*/  LOP3.LUT R6, R2, 0x3, RZ, 0xc0, !PT ;  /* 0x0000000302067812 */ /* 0x000fce00078ec0ff */
[----:B------:R-:W-:Y:S05]  /*02a0*/  @!P0 BRA `(.L_x_3) ;  /* 0x0000000400b88947 */ /* 0x000fea0003800000 */
[----:B------:R-:W-:Y:S01]  /*02b0*/  LOP3.LUT R2, R2, 0xfffffffc, RZ, 0xc0, !PT ;  /* 0xfffffffc02027812 */ /* 0x000fe200078ec0ff */
[----:B------:R-:W-:Y:S01]  /*02c0*/  BSSY.RELIABLE B0, `(.L_x_4) ;  /* 0x000005d000007945 */ /* 0x000fe20003800100 */
[----:B------:R-:W-:-:S03]  /*02d0*/  IMAD.MOV.U32 R7, RZ, RZ, RZ ;  /* 0x000000ffff077224 */ /* 0x000fc600078e00ff */
[----:B------:R-:W-:-:S05]  /*02e0*/  IMAD.MOV R2, RZ, RZ, -R2 ;  /* 0x000000ffff027224 */ /* 0x000fca00078e0a02 */
[----:B------:R-:W-:-:S13]  /*02f0*/  ISETP.GE.AND P0, PT, R2, RZ, PT ;  /* 0x000000ff0200720c */ /* 0x000fda0003f06270 */
[----:B------:R-:W-:Y:S05]  /*0300*/  @P0 BRA `(.L_x_5) ;  /* 0x0000000400600947 */ /* 0x000fea0003800000 */
[----:B------:R-:W-:Y:S01]  /*0310*/  IMAD.MOV R8, RZ, RZ, -R2 ;  /* 0x000000ffff087224 */ /* 0x000fe200078e0a02 */
[----:B------:R-:W-:Y:S01]  /*0320*/  BSSY.RECONVERGENT B3, `(.L_x_6) ;  /* 0x0000035000037945 */ /* 0x000fe20003800200 */
[----:B------:R-:W-:-:S03]  /*0330*/  PLOP3.LUT P0, PT, PT, PT, PT, 0x80, 0x8 ;  /* 0x000000000008781c */ /* 0x000fc60003f0f070 */
[----:B------:R-:W-:-:S13]  /*0340*/  ISETP.GT.AND P1, PT, R8, 0xc, PT ;  /* 0x0000000c0800780c */ /* 0x000fda0003f24270 */
[----:B------:R-:W-:Y:S05]  /*0350*/  @!P1 BRA `(.L_x_7) ;  /* 0x0000000000c49947 */ /* 0x000fea0003800000 */
[----:B------:R-:W-:-:S13]  /*0360*/  PLOP3.LUT P0, PT, PT, PT, PT, 0x8, 0x80 ;  /* 0x000000000080781c */ /* 0x000fda0003f0e170 */
.L_x_8:
[----:B------:R-:W0:Y:S01]  /*0370*/  LDC.64 R14, c[0x0][0x380] ;  /* 0x0000e000ff0e7b82 */ /* 0x000e220000000a00 */
[----:B------:R-:W-:Y:S02]  /*0380*/  IMAD R13, R4, 0x4, R5 ;  /* 0x00000004040d7824 */ /* 0x000fe400078e0205 */
[----:B0-----:R-:W-:-:S04]  /*0390*/  IMAD.WIDE R8, R5, 0x4, R14 ;  /* 0x0000000405087825 */ /* 0x001fc800078e020e */
[----:B------:R-:W-:-:S04]  /*03a0*/  IMAD.WIDE R10, R13, 0x4, R14 ;  /* 0x000000040d0a7825 */ /* 0x000fc800078e020e */
[C---:B------:R-:W-:Y:S01]  /*03b0*/  IMAD.WIDE R28, R4.reuse, 0x4, R8 ;  /* 0x00000004041c7825 */ /* 0x040fe200078e0208 */
[----:B------:R0:W2:Y:S03]  /*03c0*/  LDG.E R21, desc[UR6][R10.64] ;  /* 0x000000060a157981 */ /* 0x0000a6000c1e1900 */
[C---:B------:R-:W-:Y:S01]  /*03d0*/  IMAD R5, R4.reuse, 0x4, R13 ;  /* 0x0000000404057824 */ /* 0x040fe200078e020d */
[----:B------:R-:W3:Y:S01]  /*03e0*/  LDG.E R8, desc[UR6][R8.64] ;  /* 0x0000000608087981 */ /* 0x000ee2000c1e1900 */
[----:B------:R-:W-:-:S03]  /*03f0*/  IMAD.WIDE R18, R4, 0x4, R28 ;  /* 0x0000000404127825 */ /* 0x000fc600078e021c */
[----:B------:R-:W3:Y:S01]  /*0400*/  LDG.E R28, desc[UR6][R28.64] ;  /* 0x000000061c1c7981 */ /* 0x000ee2000c1e1900 */
[----:B------:R-:W-:-:S03]  /*0410*/  IMAD.WIDE R24, R4, 0x4, R10 ;  /* 0x0000000404187825 */ /* 0x000fc600078e020a */
[----:B------:R-:W4:Y:S01]  /*0420*/  LDG.E R27, desc[UR6][R18.64] ;  /* 0x00000006121b7981 */ /* 0x000f22000c1e1900 */
[----:B------:R-:W-:-:S03]  /*0430*/  IMAD.WIDE R22, R5, 0x4, R14 ;  /* 0x0000000405167825 */ /* 0x000fc600078e020e */
[----:B------:R-:W2:Y:S01]  /*0440*/  LDG.E R20, desc[UR6][R24.64] ;  /* 0x0000000618147981 */ /* 0x000ea2000c1e1900 */
[----:B------:R-:W-:-:S03]  /*0450*/  IMAD.WIDE R16, R4, 0x4, R18 ;  /* 0x0000000404107825 */ /* 0x000fc600078e0212 */
[----:B------:R-:W5:Y:S01]  /*0460*/  LDG.E R9, desc[UR6][R22.64] ;  /* 0x0000000616097981 */ /* 0x000f62000c1e1900 */
[C---:B------:R-:W-:Y:S02]  /*0470*/  IMAD R5, R4.reuse, 0x4, R5 ;  /* 0x0000000404057824 */ /* 0x040fe400078e0205 */
[C---:B0-----:R-:W-:Y:S01]  /*0480*/  IMAD.WIDE R10, R4.reuse, 0x4, R24 ;  /* 0x00000004040a7825 */ /* 0x041fe200078e0218 */
[----:B------:R0:W4:Y:S03]  /*0490*/  LDG.E R26, desc[UR6][R16.64] ;  /* 0x00000006101a7981 */ /* 0x000126000c1e1900 */
[----:B------:R-:W-:Y:S01]  /*04a0*/  IMAD.WIDE R12, R4, 0x4, R22 ;  /* 0x00000004040c7825 */ /* 0x000fe200078e0216 */
[----:B------:R1:W5:Y:S03]  /*04b0*/  LDG.E R29, desc[UR6][R10.64] ;  /* 0x000000060a1d7981 */ /* 0x000366000c1e1900 */
[----:B------:R-:W-:-:S04]  /*04c0*/  IMAD.WIDE R14, R5, 0x4, R14 ;  /* 0x00000004050e7825 */ /* 0x000fc800078e020e */
[----:B0-----:R-:W-:-:S04]  /*04d0*/  IMAD.WIDE R16, R4, 0x4, R10 ;  /* 0x0000000404107825 */ /* 0x001fc800078e020a */
[C---:B------:R-:W-:Y:S02]  /*04e0*/  IMAD.WIDE R18, R4.reuse, 0x4, R12 ;  /* 0x0000000404127825 */ /* 0x040fe400078e020c */
[----:B------:R-:W5:Y:S02]  /*04f0*/  LDG.E R16, desc[UR6][R16.64] ;  /* 0x0000000610107981 */ /* 0x000f64000c1e1900 */
[C---:B------:R-:W-:Y:S02]  /*0500*/  IMAD.WIDE R22, R4.reuse, 0x4, R14 ;  /* 0x0000000404167825 */ /* 0x040fe400078e020e */
[----:B------:R-:W5:Y:S02]  /*0510*/  LDG.E R12, desc[UR6][R12.64] ;  /* 0x000000060c0c7981 */ /* 0x000f64000c1e1900 */
[C---:B------:R-:W-:Y:S02]  /*0520*/  IMAD.WIDE R24, R4.reuse, 0x4, R18 ;  /* 0x0000000404187825 */ /* 0x040fe400078e0212 */
[----:B------:R-:W5:Y:S02]  /*0530*/  LDG.E R18, desc[UR6][R18.64] ;  /* 0x0000000612127981 */ /* 0x000f64000c1e1900 */
[----:B-1----:R-:W-:-:S02]  /*0540*/  IMAD.WIDE R10, R4, 0x4, R22 ;  /* 0x00000004040a7825 */ /* 0x002fc400078e0216 */
[----:B------:R-:W5:Y:S04]  /*0550*/  LDG.E R25, desc[UR6][R24.64] ;  /* 0x0000000618197981 */ /* 0x000f68000c1e1900 */
[----:B------:R0:W5:Y:S04]  /*0560*/  LDG.E R13, desc[UR6][R14.64] ;  /* 0x000000060e0d7981 */ /* 0x000168000c1e1900 */
[----:B------:R-:W5:Y:S01]  /*0570*/  LDG.E R22, desc[UR6][R22.64] ;  /* 0x0000000616167981 */ /* 0x000f62000c1e1900 */
[----:B0-----:R-:W-:-:S03]  /*0580*/  IMAD.WIDE R14, R4, 0x4, R10 ;  /* 0x00000004040e7825 */ /* 0x001fc600078e020a */
[----:B------:R-:W5:Y:S04]  /*0590*/  LDG.E R10, desc[UR6][R10.64] ;  /* 0x000000060a0a7981 */ /* 0x000f68000c1e1900 */
[----:B------:R-:W5:Y:S01]  /*05a0*/  LDG.E R15, desc[UR6][R14.64] ;  /* 0x000000060e0f7981 */ /* 0x000f62000c1e1900 */
[----:B------:R-:W-:-:S04]  /*05b0*/  IADD3 R2, PT, PT, R2, 0x10, RZ ;  /* 0x0000001002027810 */ /* 0x000fc80007ffe0ff */
[----:B------:R-:W-:Y:S01]  /*05c0*/  ISETP.GE.AND P1, PT, R2, -0xc, PT ;  /* 0xfffffff40200780c */ /* 0x000fe20003f26270 */
[----:B------:R-:W-:Y:S01]  /*05d0*/  IMAD R5, R4, 0x4, R5 ;  /* 0x0000000404057824 */ /* 0x000fe200078e0205 */
[----:B---3--:R-:W-:-:S04]  /*05e0*/  IADD3 R8, PT, PT, R28, R8, R7 ;  /* 0x000000081c087210 */ /* 0x008fc80007ffe007 */
[----:B----4-:R-:W-:-:S04]  /*05f0*/  IADD3 R8, PT, PT, R26, R27, R8 ;  /* 0x0000001b1a087210 */ /* 0x010fc80007ffe008 */
[----:B--2---:R-:W-:-:S04]  /*0600*/  IADD3 R8, PT, PT, R20, R21, R8 ;  /* 0x0000001514087210 */ /* 0x004fc80007ffe008 */
[----:B-----5:R-:W-:-:S04]  /*0610*/  IADD3 R8, PT, PT, R16, R29, R8 ;  /* 0x0000001d10087210 */ /* 0x020fc80007ffe008 */
[----:B------:R-:W-:-:S04]  /*0620*/  IADD3 R8, PT, PT, R12, R9, R8 ;  /* 0x000000090c087210 */ /* 0x000fc80007ffe008 */
[----:B------:R-:W-:-:S04]  /*0630*/  IADD3 R8, PT, PT, R25, R18, R8 ;  /* 0x0000001219087210 */ /* 0x000fc80007ffe008 */
[----:B------:R-:W-:-:S04]  /*0640*/  IADD3 R8, PT, PT, R22, R13, R8 ;  /* 0x0000000d16087210 */ /* 0x000fc80007ffe008 */
[----:B------:R-:W-:Y:S01]  /*0650*/  IADD3 R7, PT, PT, R15, R10, R8 ;  /* 0x0000000a0f077210 */ /* 0x000fe20007ffe008 */
[----:B------:R-:W-:Y:S06]  /*0660*/  @!P1 BRA `(.L_x_8) ;  /* 0xfffffffc00409947 */ /* 0x000fec000383ffff */
.L_x_7:
[----:B------:R-:W-:Y:S05]  /*0670*/  BSYNC.RECONVERGENT B3 ;  /* 0x0000000000037941 */ /* 0x000fea0003800200 */
.L_x_6:
[----:B------:R-:W-:Y:S01]  /*0680*/  IMAD.MOV R8, RZ, RZ, -R2 ;  /* 0x000000ffff087224 */ /* 0x000fe200078e0a02 */
[----:B------:R-:W-:Y:S04]  /*0690*/  BSSY.RECONVERGENT B3, `(.L_x_9) ;  /* 0x000001c000037945 */ /* 0x000fe80003800200 */
[----:B------:R-:W-:-:S13]  /*06a0*/  ISETP.GT.AND P1, PT, R8, 0x4, PT ;  /* 0x000000040800780c */ /* 0x000fda0003f24270 */
[----:B------:R-:W-:Y:S05]  /*06b0*/  @!P1 BRA `(.L_x_10) ;  /* 0x0000000000649947 */ /* 0x000fea0003800000 */
[----:B------:R-:W0:Y:S02]  /*06c0*/  LDC.64 R12, c[0x0][0x380] ;  /* 0x0000e000ff0c7b82 */ /* 0x000e240000000a00 */
[----:B0-----:R-:W-:-:S04]  /*06d0*/  IMAD.WIDE R22, R5, 0x4, R12 ;  /* 0x0000000405167825 */ /* 0x001fc800078e020c */
[C---:B------:R-:W-:Y:S02]  /*06e0*/  IMAD R5, R4.reuse, 0x4, R5 ;  /* 0x0000000404057824 */ /* 0x040fe400078e0205 */
[----:B------:R-:W-:Y:S02]  /*06f0*/  IMAD.WIDE R14, R4, 0x4, R22 ;  /* 0x00000004040e7825 */ /* 0x000fe400078e0216 */
[----:B------:R-:W2:Y:S02]  /*0700*/  LDG.E R22, desc[UR6][R22.64] ;  /* 0x0000000616167981 */ /* 0x000ea4000c1e1900 */
[----:B------:R-:W-:-:S04]  /*0710*/  IMAD.WIDE R12, R5, 0x4, R12 ;  /* 0x00000004050c7825 */ /* 0x000fc800078e020c */
[C---:B------:R-:W-:Y:S02]  /*0720*/  IMAD.WIDE R10, R4.reuse, 0x4, R14 ;  /* 0x00000004040a7825 */ /* 0x040fe400078e020e */
[----:B------:R-:W2:Y:S02]  /*0730*/  LDG.E R14, desc[UR6][R14.64] ;  /* 0x000000060e0e7981 */ /* 0x000ea4000c1e1900 */
[C---:B------:R-:W-:Y:S02]  /*0740*/  IMAD.WIDE R8, R4.reuse, 0x4, R12 ;  /* 0x0000000404087825 */ /* 0x040fe400078e020c */
[----:B------:R-:W3:Y:S02]  /*0750*/  LDG.E R13, desc[UR6][R12.64] ;  /* 0x000000060c0d7981 */ /* 0x000ee4000c1e1900 */
[C---:B------:R-:W-:Y:S02]  /*0760*/  IMAD.WIDE R16, R4.reuse, 0x4, R10 ;  /* 0x0000000404107825 */ /* 0x040fe400078e020a */
[----:B------:R-:W4:Y:S02]  /*0770*/  LDG.E R11, desc[UR6][R10.64] ;  /* 0x000000060a0b7981 */ /* 0x000f24000c1e1900 */
[----:B------:R-:W-:-:S02]  /*0780*/  IMAD.WIDE R18, R4, 0x4, R8 ;  /* 0x0000000404127825 */ /* 0x000fc400078e0208 */
[----:B------:R-:W4:Y:S02]  /*0790*/  LDG.E R16, desc[UR6][R16.64] ;  /* 0x0000000610107981 */ /* 0x000f24000c1e1900 */
[----:B------:R-:W-:Y:S02]  /*07a0*/  IMAD.WIDE R20, R4, 0x4, R18 ;  /* 0x0000000404147825 */ /* 0x000fe400078e0212 */
[----:B------:R-:W3:Y:S04]  /*07b0*/  LDG.E R8, desc[UR6][R8.64] ;  /* 0x0000000608087981 */ /* 0x000ee8000c1e1900 */
[----:B------:R-:W5:Y:S04]  /*07c0*/  LDG.E R19, desc[UR6][R18.64] ;  /* 0x0000000612137981 */ /* 0x000f68000c1e1900 */
[----:B------:R-:W5:Y:S01]  /*07d0*/  LDG.E R20, desc[UR6][R20.64] ;  /* 0x0000000614147981 */ /* 0x000f62000c1e1900 */
[----:B------:R-:W-:Y:S01]  /*07e0*/  PLOP3.LUT P0, PT, PT, PT, PT, 0x8, 0x80 ;  /* 0x000000000080781c */ /* 0x000fe20003f0e170 */
[----:B------:R-:W-:-:S02]  /*07f0*/  VIADD R2, R2, 0x8 ;  /* 0x0000000802027836 */ /* 0x000fc40000000000 */
[----:B------:R-:W-:Y:S01]  /*0800*/  IMAD R5, R4, 0x4, R5 ;  /* 0x0000000404057824 */ /* 0x000fe200078e0205 */
[----:B--2---:R-:W-:-:S04]  /*0810*/  IADD3 R22, PT, PT, R14, R22, R7 ;  /* 0x000000160e167210 */ /* 0x004fc80007ffe007 */
[----:B----4-:R-:W-:-:S04]  /*0820*/  IADD3 R22, PT, PT, R16, R11, R22 ;  /* 0x0000000b10167210 */ /* 0x010fc80007ffe016 */
[----:B---3--:R-:W-:-:S04]  /*0830*/  IADD3 R22, PT, PT, R8, R13, R22 ;  /* 0x0000000d08167210 */ /* 0x008fc80007ffe016 */
[----:B-----5:R-:W-:-:S07]  /*0840*/  IADD3 R7, PT, PT, R20, R19, R22 ;  /* 0x0000001314077210 */ /* 0x020fce0007ffe016 */
.L_x_10:
[----:B------:R-:W-:Y:S05]  /*0850*/  BSYNC.RECONVERGENT B3 ;  /* 0x0000000000037941 */ /* 0x000fea0003800200 */
.L_x_9:
[----:B------:R-:W-:-:S13]  /*0860*/  ISETP.NE.OR P0, PT, R2, RZ, P0 ;  /* 0x000000ff0200720c */ /* 0x000fda0000705670 */
[----:B------:R-:W-:Y:S05]  /*0870*/  @!P0 BREAK.RELIABLE B0 ;  /* 0x0000000000008942 */ /* 0x000fea0003800100 */
[----:B------:R-:W-:Y:S05]  /*0880*/  @!P0 BRA `(.L_x_3) ;  /* 0x0000000000408947 */ /* 0x000fea0003800000 */
.L_x_5:
[----:B------:R-:W-:Y:S05]  /*0890*/  BSYNC.RELIABLE B0 ;  /* 0x0000000000007941 */ /* 0x000fea0003800100 */
.L_x_4:
[----:B------:R-:W0:Y:S02]  /*08a0*/  LDC.64 R8, c[0x0][0x380] ;  /* 0x0000e000ff087b82 */ /* 0x000e240000000a00 */
[----:B0-----:R-:W-:-:S04]  /*08b0*/  IMAD.WIDE R8, R5, 0x4, R8 ;  /* 0x0000000405087825 */ /* 0x001fc800078e0208 */
[C---:B------:R-:W-:Y:S02]  /*08c0*/  IMAD.WIDE R10, R4.reuse, 0x4, R8 ;  /* 0x00000004040a7825 */ /* 0x040fe400078e0208 */
[----:B------:R-:W2:Y:S02]  /*08d0*/  LDG.E R8, desc[UR6][R8.64] ;  /* 0x0000000608087981 */ /* 0x000ea4000c1e1900 */
[C---:B------:R-:W-:Y:S02]  /*08e0*/  IMAD.WIDE R12, R4.reuse, 0x4, R10 ;  /* 0x00000004040c7825 */ /* 0x040fe400078e020a */
[----:B------:R-:W2:Y:S02]  /*08f0*/  LDG.E R10, desc[UR6][R10.64] ;  /* 0x000000060a0a7981 */ /* 0x000ea4000c1e1900 */
[----:B------:R-:W-:Y:S02]  /*0900*/  IMAD.WIDE R14, R4, 0x4, R12 ;  /* 0x00000004040e7825 */ /* 0x000fe400078e020c */
[----:B------:R-:W3:Y:S04]  /*0910*/  LDG.E R12, desc[UR6][R12.64] ;  /* 0x000000060c0c7981 */ /* 0x000ee8000c1e1900 */
[----:B------:R-:W3:Y:S01]  /*0920*/  LDG.E R14, desc[UR6][R14.64] ;  /* 0x000000060e0e7981 */ /* 0x000ee2000c1e1900 */
[----:B------:R-:W-:-:S05]  /*0930*/  VIADD R2, R2, 0x4 ;  /* 0x0000000402027836 */ /* 0x000fca0000000000 */
[----:B------:R-:W-:Y:S01]  /*0940*/  ISETP.NE.AND P0, PT, R2, RZ, PT ;  /* 0x000000ff0200720c */ /* 0x000fe20003f05270 */
[----:B------:R-:W-:Y:S01]  /*0950*/  IMAD R5, R4, 0x4, R5 ;  /* 0x0000000404057824 */ /* 0x000fe200078e0205 */
[----:B--2---:R-:W-:-:S04]  /*0960*/  IADD3 R7, PT, PT, R10, R8, R7 ;  /* 0x000000080a077210 */ /* 0x004fc80007ffe007 */
[----:B---3--:R-:W-:-:S07]  /*0970*/  IADD3 R7, PT, PT, R14, R12, R7 ;  /* 0x0000000c0e077210 */ /* 0x008fce0007ffe007 */
[----:B------:R-:W-:Y:S05]  /*0980*/  @P0 BRA `(.L_x_4) ;  /* 0xfffffffc00c40947 */ /* 0x000fea000383ffff */
.L_x_3:
[----:B------:R-:W-:Y:S05]  /*0990*/  BSYNC.RECONVERGENT B1 ;  /* 0x0000000000017941 */ /* 0x000fea0003800200 */
.L_x_2:
[----:B------:R-:W-:-:S13]  /*09a0*/  ISETP.NE.AND P0, PT, R6, RZ, PT ;  /* 0x000000ff0600720c */ /* 0x000fda0003f05270 */
[----:B------:R-:W-:Y:S05]  /*09b0*/  @!P0 BRA `(.L_x_1) ;  /* 0x0000000000248947 */ /* 0x000fea0003800000 */
[----:B------:R-:W0:Y:S01]  /*09c0*/  LDC.64 R8, c[0x0][0x380] ;  /* 0x0000e000ff087b82 */ /* 0x000e220000000a00 */
[----:B------:R-:W-:-:S07]  /*09d0*/  IADD3 R6, PT, PT, -R6, RZ, RZ ;  /* 0x000000ff06067210 */ /* 0x000fce0007ffe1ff */
.L_x_11:
[----:B0-----:R-:W-:-:S06]  /*09e0*/  IMAD.WIDE R10, R5, 0x4, R8 ;  /* 0x00000004050a7825 */ /* 0x001fcc00078e0208 */
[----:B------:R-:W2:Y:S01]  /*09f0*/  LDG.E R10, desc[UR6][R10.64] ;  /* 0x000000060a0a7981 */ /* 0x000ea2000c1e1900 */
[----:B------:R-:W-:Y:S02]  /*0a00*/  VIADD R6, R6, 0x1 ;  /* 0x0000000106067836 */ /* 0x000fe40000000000 */
[----:B------:R-:W-:-:S03]  /*0a10*/  IMAD.IADD R5, R4, 0x1, R5 ;  /* 0x0000000104057824 */ /* 0x000fc600078e0205 */
[----:B------:R-:W-:Y:S01]  /*0a20*/  ISETP.NE.AND P0, PT, R6, RZ, PT ;  /* 0x000000ff0600720c */ /* 0x000fe20003f05270 */
[----:B--2---:R-:W-:-:S12]  /*0a30*/  IMAD.IADD R7, R10, 0x1, R7 ;  /* 0x000000010a077824 */ /* 0x004fd800078e0207 */
[----:B------:R-:W-:Y:S05]  /*0a40*/  @P0 BRA `(.L_x_11) ;  /* 0xfffffffc00e40947 */ /* 0x000fea000383ffff */
.L_x_1:
[----:B------:R-:W-:Y:S05]  /*0a50*/  BSYNC.RECONVERGENT B2 ;  /* 0x0000000000027941 */ /* 0x000fea0003800200 */
.L_x_0:
[----:B------:R-:W-:Y:S05]  /*0a60*/  WARPSYNC.ALL ;  /* 0x0000000000007948 */ /* 0x000fea0003800000 */
[----:B------:R-:W0:Y:S01]  /*0a70*/  S2UR UR5, SR_CgaCtaId ;  /* 0x00000000000579c3 */ /* 0x000e220000008800 */
[----:B------:R-:W-:Y:S01]  /*0a80*/  UMOV UR4, 0x400 ;  /* 0x0000040000047882 */ /* 0x000fe20000000000 */
[----:B------:R-:W-:Y:S01]  /*0a90*/  ISETP.NE.AND P0, PT, R3, RZ, PT ;  /* 0x000000ff0300720c */ /* 0x000fe20003f05270 */
[----:B0-----:R-:W-:-:S06]  /*0aa0*/  ULEA UR4, UR5, UR4, 0x18 ;  /* 0x0000000405047291 */ /* 0x001fcc000f8ec0ff */
[----:B------:R-:W-:-:S05]  /*0ab0*/  LEA R2, R3, UR4, 0x2 ;  /* 0x0000000403027c11 */ /* 0x000fca000f8e10ff */
[----:B------:R0:W-:Y:S01]  /*0ac0*/  STS [R2], R7 ;  /* 0x0000000702007388 */ /* 0x0001e20000000800 */
[----:B------:R-:W-:Y:S06]  /*0ad0*/  BAR.SYNC.DEFER_BLOCKING 0x0 ;  /* 0x0000000000007b1d */ /* 0x000fec0000010000 */
[----:B------:R-:W-:Y:S05]  /*0ae0*/  @P0 EXIT ;  /* 0x000000000000094d */ /* 0x000fea0003800000 */
[----:B------:R-:W1:Y:S01]  /*0af0*/  LDC R20, c[0x0][0x390] ;  /* 0x0000e400ff147b82 */ /* 0x000e620000000800 */
[----:B------:R-:W-:Y:S01]  /*0b00*/  IMAD.MOV.U32 R3, RZ, RZ, RZ ;  /* 0x000000ffff037224 */ /* 0x000fe200078e00ff */
[----:B-1----:R-:W-:-:S13]  /*0b10*/  ISETP.GE.AND P0, PT, R20, 0x1, PT ;  /* 0x000000011400780c */ /* 0x002fda0003f06270 */
[----:B------:R-:W-:Y:S05]  /*0b20*/  @!P0 BRA `(.L_x_12) ;  /* 0x0000000000e08947 */ /* 0x000fea0003800000 */
[C---:B------:R-:W-:Y:S02]  /*0b30*/  ISETP.GE.U32.AND P0, PT, R20.reuse, 0x10, PT ;  /* 0x000000101400780c */ /* 0x040fe40003f06070 */
[----:B0-----:R-:W-:Y:S02]  /*0b40*/  CS2R R2, SRZ ;  /* 0x0000000000027805 */ /* 0x001fe4000001ff00 */
[----:B------:R-:W-:-:S04]  /*0b50*/  LOP3.LUT R21, R20, 0xf, RZ, 0xc0, !PT ;  /* 0x0000000f14157812 */ /* 0x000fc800078ec0ff */
[----:B------:R-:W-:-:S05]  /*0b60*/  ISETP.NE.AND P1, PT, R21, RZ, PT ;  /* 0x000000ff1500720c */ /* 0x000fca0003f25270 */
[----:B------:R-:W-:Y:S08]  /*0b70*/  @!P0 BRA `(.L_x_13) ;  /* 0x0000000000508947 */ /* 0x000ff00003800000 */
[----:B------:R-:W-:Y:S01]  /*0b80*/  LOP3.LUT R2, R20, 0x7ffffff0, RZ, 0xc0, !PT ;  /* 0x7ffffff014027812 */ /* 0x000fe200078ec0ff */
[----:B------:R-:W-:Y:S01]  /*0b90*/  IMAD.MOV.U32 R3, RZ, RZ, RZ ;  /* 0x000000ffff037224 */ /* 0x000fe200078e00ff */
[----:B------:R-:W-:-:S03]  /*0ba0*/  UIADD3 UR5, UPT, UPT, UR4, 0x20, URZ ;  /* 0x0000002004057890 */ /* 0x000fc6000fffe0ff */
[----:B------:R-:W-:-:S09]  /*0bb0*/  IMAD.MOV R22, RZ, RZ, -R2 ;  /* 0x000000ffff167224 */ /* 0x000fd200078e0a02 */
.L_x_14:
[----:B------:R-:W0:Y:S01]  /*0bc0*/  LDS.128 R4, [UR5+-0x20] ;  /* 0xffffe005ff047984 */ /* 0x000e220008000c00 */
[----:B------:R-:W-:-:S03]  /*0bd0*/  VIADD R22, R22, 0x10 ;  /* 0x0000001016167836 */ /* 0x000fc60000000000 */
[----:B------:R-:W1:Y:S02]  /*0be0*/  LDS.128 R8, [UR5+-0x10] ;  /* 0xfffff005ff087984 */ /* 0x000e640008000c00 */
[----:B------:R-:W-:Y:S02]  /*0bf0*/  ISETP.NE.AND P0, PT, R22, RZ, PT ;  /* 0x000000ff1600720c */ /* 0x000fe40003f05270 */
[----:B------:R-:W2:Y:S04]  /*0c00*/  LDS.128 R12, [UR5] ;  /* 0x00000005ff0c7984 */ /* 0x000ea80008000c00 */
[----:B------:R-:W3:Y:S01]  /*0c10*/  LDS.128 R16, [UR5+0x10] ;  /* 0x00001005ff107984 */ /* 0x000ee20008000c00 */
[----:B------:R-:W-:Y:S01]  /*0c20*/  UIADD3 UR5, UPT, UPT, UR5, 0x40, URZ ;  /* 0x0000004005057890 */ /* 0x000fe2000fffe0ff */
[----:B0-----:R-:W-:-:S04]  /*0c30*/  IADD3 R4, PT, PT, R5, R4, R3 ;  /* 0x0000000405047210 */ /* 0x001fc80007ffe003 */
[----:B------:R-:W-:-:S04]  /*0c40*/  IADD3 R4, PT, PT, R7, R6, R4 ;  /* 0x0000000607047210 */ /* 0x000fc80007ffe004 */
[----:B-1----:R-:W-:-:S04]  /*0c50*/  IADD3 R4, PT, PT, R9, R8, R4 ;  /* 0x0000000809047210 */ /* 0x002fc80007ffe004 */
[----:B------:R-:W-:-:S04]  /*0c60*/  IADD3 R4, PT, PT, R11, R10, R4 ;  /* 0x0000000a0b047210 */ /* 0x000fc80007ffe004 */
[----:B--2---:R-:W-:-:S04]  /*0c70*/  IADD3 R4, PT, PT, R13, R12, R4 ;  /* 0x0000000c0d047210 */ /* 0x004fc80007ffe004 */
[----:B------:R-:W-:-:S04]  /*0c80*/  IADD3 R4, PT, PT, R15, R14, R4 ;  /* 0x0000000e0f047210 */ /* 0x000fc80007ffe004 */
[----:B---3--:R-:W-:-:S04]  /*0c90*/  IADD3 R4, PT, PT, R17, R16, R4 ;  /* 0x0000001011047210 */ /* 0x008fc80007ffe004 */
[----:B------:R-:W-:Y:S01]  /*0ca0*/  IADD3 R3, PT, PT, R19, R18, R4 ;  /* 0x0000001213037210 */ /* 0x000fe20007ffe004 */
[----:B------:R-:W-:Y:S06]  /*0cb0*/  @P0 BRA `(.L_x_14) ;  /* 0xfffffffc00c00947 */ /* 0x000fec000383ffff */
.L_x_13:
[----:B------:R-:W-:Y:S05]  /*0cc0*/  @!P1 BRA `(.L_x_12) ;  /* 0x0000000000789947 */ /* 0x000fea0003800000 */
[----:B------:R-:W-:Y:S02]  /*0cd0*/  ISETP.GE.U32.AND P0, PT, R21, 0x8, PT ;  /* 0x000000081500780c */ /* 0x000fe40003f06070 */
[----:B------:R-:W-:-:S04]  /*0ce0*/  LOP3.LUT R13, R20, 0x7, RZ, 0xc0, !PT ;  /* 0x00000007140d7812 */ /* 0x000fc800078ec0ff */
[----:B------:R-:W-:-:S07]  /*0cf0*/  ISETP.NE.AND P1, PT, R13, RZ, PT ;  /* 0x000000ff0d00720c */ /* 0x000fce0003f25270 */
[----:B------:R-:W-:Y:S06]  /*0d00*/  @!P0 BRA `(.L_x_15) ;  /* 0x0000000000208947 */ /* 0x000fec0003800000 */
[C---:B------:R-:W-:Y:S02]  /*0d10*/  LEA R12, R2.reuse, UR4, 0x2 ;  /* 0x00000004020c7c11 */ /* 0x040fe4000f8e10ff */
[----:B------:R-:W-:-:S03]  /*0d20*/  IADD3 R2, PT, PT, R2, 0x8, RZ ;  /* 0x0000000802027810 */ /* 0x000fc60007ffe0ff */
[----:B------:R-:W0:Y:S04]  /*0d30*/  LDS.128 R4, [R12] ;  /* 0x000000000c047984 */ /* 0x000e280000000c00 */
[----:B------:R-:W1:Y:S01]  /*0d40*/  LDS.128 R8, [R12+0x10] ;  /* 0x000010000c087984 */ /* 0x000e620000000c00 */
[----:B0-----:R-:W-:-:S04]  /*0d50*/  IADD3 R4, PT, PT, R5, R4, R3 ;  /* 0x0000000405047210 */ /* 0x001fc80007ffe003 */
[----:B------:R-:W-:-:S04]  /*0d60*/  IADD3 R4, PT, PT, R7, R6, R4 ;  /* 0x0000000607047210 */ /* 0x000fc80007ffe004 */
[----:B-1----:R-:W-:-:S04]  /*0d70*/  IADD3 R4, PT, PT, R9, R8, R4 ;  /* 0x0000000809047210 */ /* 0x002fc80007ffe004 */
[----:B------:R-:W-:-:S07]  /*0d80*/  IADD3 R3, PT, PT, R11, R10, R4 ;  /* 0x0000000a0b037210 */ /* 0x000fce0007ffe004 */
.L_x_15:
[----:B------:R-:W-:Y:S05]  /*0d90*/  @!P1 BRA `(.L_x_12) ;  /* 0x0000000000449947 */ /* 0x000fea0003800000 */
[----:B------:R-:W-:Y:S02]  /*0da0*/  ISETP.GE.U32.AND P0, PT, R13, 0x4, PT ;  /* 0x000000040d00780c */ /* 0x000fe40003f06070 */
[----:B------:R-:W-:-:S04]  /*0db0*/  LOP3.LUT R20, R20, 0x3, RZ, 0xc0, !PT ;  /* 0x0000000314147812 */ /* 0x000fc800078ec0ff */
[----:B------:R-:W-:-:S07]  /*0dc0*/  ISETP.NE.AND P1, PT, R20, RZ, PT ;  /* 0x000000ff1400720c */ /* 0x000fce0003f25270 */
[C---:B------:R-:W-:Y:S01]  /*0dd0*/  @P0 LEA R4, R2.reuse, UR4, 0x2 ;  /* 0x0000000402040c11 */ /* 0x040fe2000f8e10ff */
[----:B------:R-:W-:-:S05]  /*0de0*/  @P0 VIADD R2, R2, 0x4 ;  /* 0x0000000402020836 */ /* 0x000fca0000000000 */
[----:B------:R-:W0:Y:S02]  /*0df0*/  @P0 LDS.128 R4, [R4] ;  /* 0x0000000004040984 */ /* 0x000e240000000c00 */
[----:B0-----:R-:W-:-:S04]  /*0e00*/  @P0 IADD3 R5, PT, PT, R5, R4, R3 ;  /* 0x0000000405050210 */ /* 0x001fc80007ffe003 */
[----:B------:R-:W-:Y:S01]  /*0e10*/  @P0 IADD3 R3, PT, PT, R7, R6, R5 ;  /* 0x0000000607030210 */ /* 0x000fe20007ffe005 */
[----:B------:R-:W-:Y:S06]  /*0e20*/  @!P1 BRA `(.L_x_12) ;  /* 0x0000000000209947 */ /* 0x000fec0003800000 */
[----:B------:R-:W-:Y:S01]  /*0e30*/  LEA R2, R2, UR4, 0x2 ;  /* 0x0000000402027c11 */ /* 0x000fe2000f8e10ff */
[----:B------:R-:W-:-:S07]  /*0e40*/  IMAD.MOV R20, RZ, RZ, -R20 ;  /* 0x000000ffff147224 */ /* 0x000fce00078e0a14 */
.L_x_16:
[----:B------:R0:W1:Y:S01]  /*0e50*/  LDS R4, [R2] ;  /* 0x0000000002047984 */ /* 0x0000620000000800 */
[----:B------:R-:W-:-:S05]  /*0e60*/  VIADD R20, R20, 0x1 ;  /* 0x0000000114147836 */ /* 0x000fca0000000000 */
[----:B------:R-:W-:Y:S01]  /*0e70*/  ISETP.NE.AND P0, PT, R20, RZ, PT ;  /* 0x000000ff1400720c */ /* 0x000fe20003f05270 */
[----:B0-----:R-:W-:Y:S02]  /*0e80*/  VIADD R2, R2, 0x4 ;  /* 0x0000000402027836 */ /* 0x001fe40000000000 */
[----:B-1----:R-:W-:-:S10]  /*0e90*/  IMAD.IADD R3, R4, 0x1, R3 ;  /* 0x0000000104037824 */ /* 0x002fd400078e0203 */
[----:B------:R-:W-:Y:S05]  /*0ea0*/  @P0 BRA `(.L_x_16) ;  /* 0xfffffffc00e80947 */ /* 0x000fea000383ffff */
.L_x_12:
[----:B------:R-:W1:Y:S02]  /*0eb0*/  LDC.64 R4, c[0x0][0x398] ;  /* 0x0000e600ff047b82 */ /* 0x000e640000000a00 */
[----:B-1----:R-:W-:-:S05]  /*0ec0*/  IMAD.WIDE.U32 R4, R0, 0x4, R4 ;  /* 0x0000000400047825 */ /* 0x002fca00078e0004 */
[----:B------:R-:W-:Y:S01]  /*0ed0*/  STG.E desc[UR6][R4.64], R3 ;  /* 0x0000000304007986 */ /* 0x000fe2000c101906 */
[----:B------:R-:W-:Y:S05]  /*0ee0*/  EXIT ;  /* 0x000000000000794d */ /* 0x000fea0003800000 */
.L_x_17:
[----:B------:R-:W-:-:S00]  /*0ef0*/  BRA `(.L_x_17) ;  /* 0xfffffffc00fc7947 */ /* 0x000fc0000383ffff */
[----:B------:R-:W-:-:S00]  /*0f00*/  NOP ;  /* 0x0000000000007918 */ /* 0x000fc00000000000 */
[----:B------:R-:W-:-:S00]  /*0f10*/  NOP ;  /* 0x0000000000007918 */ /* 0x000fc00000000000 */
[----:B------:R-:W-:-:S00]  /*0f20*/  NOP ;  /* 0x0000000000007918 */ /* 0x000fc00000000000 */
[----:B------:R-:W-:-:S00]  /*0f30*/  NOP ;  /* 0x0000000000007918 */ /* 0x000fc00000000000 */
[----:B------:R-:W-:-:S00]  /*0f40*/  NOP ;  /* 0x0000000000007918 */ /* 0x000fc00000000000 */
[----:B------:R-:W-:-:S00]  /*0f50*/  NOP ;  /* 0x0000000000007918 */ /* 0x000fc00000000000 */
[----:B------:R-:W-:-:S00]  /*0f60*/  NOP ;  /* 0x0000000000007918 */ /* 0x000fc00000000000 */
[----:B------:R-:W-:-:S00]  /*0f70*/  NOP ;  /* 0x0000000000007918 */ /* 0x000fc00000000000 */
.L_x_18:


//--------------------- .nv.shared._Z17parallelReductionPiiiiiS_ --------------------------
	.section	.nv.shared._Z17parallelReductionPiiiiiS_,"aw",@nobits
	.sectionflags	@""
	.align	16
	.zero		1024


//--------------------- .nv.shared.reserved.0     --------------------------
	.section	.nv.shared.reserved.0,"aw",@nobits
	.weak		__nv_reservedSMEM_offset_0_alias
	.size		__nv_reservedSMEM_offset_0_alias, 0, 64
	.other		__nv_reservedSMEM_offset_0_alias,@"STO_CUDA_RESERVED_SHARED STV_DEFAULT"
__nv_reservedSMEM_offset_0_alias:
	.zero		0
	.zero		64


//--------------------- .nv.constant0._Z17parallelReductionPiiiiiS_ --------------------------
	.section	.nv.constant0._Z17parallelReductionPiiiiiS_,"a",@progbits
	.sectionflags	@""
	.align	4
.nv.constant0._Z17parallelReductionPiiiiiS_:
	.zero		928


//--------------------- SYMBOLS --------------------------

	.type		.nv.reservedSmem.offset0,@object
	.size		.nv.reservedSmem.offset0,0x4
	.type		.nv.reservedSmem.cap,@object
	.size		.nv.reservedSmem.cap,0x4
